	.headerflags	@"EF_CUDA_TEXMODE_UNIFIED EF_CUDA_64BIT_ADDRESS EF_CUDA_SM86 EF_CUDA_VIRTUAL_SM(EF_CUDA_SM86)"
	.elftype	@"ET_EXEC"


//--------------------- .nv.info                  --------------------------
	.section	.nv.info,"",@"SHT_CUDA_INFO"
	.align	4


	//----- nvinfo : EIATTR_REGCOUNT
	.align		4
        /*0000*/ 	.byte	0x04, 0x2f
        /*0002*/ 	.short	(.L_2 - .L_1)
	.align		4
.L_1:
        /*0004*/ 	.word	index@(triton_poi_fused_gelu_5)
        /*0008*/ 	.word	0x00000019


	//----- nvinfo : EIATTR_MIN_STACK_SIZE
	.align		4
.L_2:
        /*000c*/ 	.byte	0x04, 0x12
        /*000e*/ 	.short	(.L_4 - .L_3)
	.align		4
.L_3:
        /*0010*/ 	.word	index@(triton_poi_fused_gelu_5)
        /*0014*/ 	.word	0x00000000


	//----- nvinfo : EIATTR_FRAME_SIZE
	.align		4
.L_4:
        /*0018*/ 	.byte	0x04, 0x11
        /*001a*/ 	.short	(.L_6 - .L_5)
	.align		4
.L_5:
        /*001c*/ 	.word	index@(triton_poi_fused_gelu_5)
        /*0020*/ 	.word	0x00000000


	//----- nvinfo : EIATTR_MIN_STACK_SIZE
	.align		4
.L_6:
        /*0024*/ 	.byte	0x04, 0x12
        /*0026*/ 	.short	(.L_8 - .L_7)
	.align		4
.L_7:
        /*0028*/ 	.word	index@(triton_poi_fused_gelu_5)
        /*002c*/ 	.word	0x00000000
.L_8:


//--------------------- .nv.info.triton_poi_fused_gelu_5 --------------------------
	.section	.nv.info.triton_poi_fused_gelu_5,"",@"SHT_CUDA_INFO"
	.sectionflags	@""
	.align	4


	//----- nvinfo : EIATTR_CUDA_API_VERSION
	.align		4
        /*0000*/ 	.byte	0x04, 0x37
        /*0002*/ 	.short	(.L_10 - .L_9)
.L_9:
        /*0004*/ 	.word	0x0000007c


	//----- nvinfo : EIATTR_SW2861232_WAR
	.align		4
.L_10:
        /*0008*/ 	.byte	0x01, 0x35
	.zero		2


	//----- nvinfo : EIATTR_PARAM_CBANK
	.align		4
        /*000c*/ 	.byte	0x04, 0x0a
        /*000e*/ 	.short	(.L_12 - .L_11)
	.align		4
.L_11:
        /*0010*/ 	.word	index@(.nv.constant0.triton_poi_fused_gelu_5)
        /*0014*/ 	.short	0x0160
        /*0016*/ 	.short	0x0020


	//----- nvinfo : EIATTR_CBANK_PARAM_SIZE
	.align		4
.L_12:
        /*0018*/ 	.byte	0x03, 0x19
        /*001a*/ 	.short	0x0020


	//----- nvinfo : EIATTR_KPARAM_INFO
	.align		4
        /*001c*/ 	.byte	0x04, 0x17
        /*001e*/ 	.short	(.L_14 - .L_13)
.L_13:
        /*0020*/ 	.word	0x00000000
        /*0024*/ 	.short	0x0003
        /*0026*/ 	.short	0x0018
        /*0028*/ 	.byte	0x00, 0xf4, 0x21, 0x00


	//----- nvinfo : EIATTR_KPARAM_INFO
	.align		4
.L_14:
        /*002c*/ 	.byte	0x04, 0x17
        /*002e*/ 	.short	(.L_16 - .L_15)
.L_15:
        /*0030*/ 	.word	0x00000000
        /*0034*/ 	.short	0x0002
        /*0036*/ 	.short	0x0010
        /*0038*/ 	.byte	0x00, 0xf0, 0x11, 0x00


	//----- nvinfo : EIATTR_KPARAM_INFO
	.align		4
.L_16:
        /*003c*/ 	.byte	0x04, 0x17
        /*003e*/ 	.short	(.L_18 - .L_17)
.L_17:
        /*0040*/ 	.word	0x00000000
        /*0044*/ 	.short	0x0001
        /*0046*/ 	.short	0x0008
        /*0048*/ 	.byte	0x00, 0xf4, 0x21, 0x00


	//----- nvinfo : EIATTR_KPARAM_INFO
	.align		4
.L_18:
        /*004c*/ 	.byte	0x04, 0x17
        /*004e*/ 	.short	(.L_20 - .L_19)
.L_19:
        /*0050*/ 	.word	0x00000000
        /*0054*/ 	.short	0x0000
        /*0056*/ 	.short	0x0000
        /*0058*/ 	.byte	0x00, 0xf4, 0x21, 0x00


	//----- nvinfo : EIATTR_MAXREG_COUNT
	.align		4
.L_20:
        /*005c*/ 	.byte	0x03, 0x1b
        /*005e*/ 	.short	0x00ff


	//----- nvinfo : EIATTR_EXIT_INSTR_OFFSETS
	.align		4
        /*0060*/ 	.byte	0x04, 0x1c
        /*0062*/ 	.short	(.L_22 - .L_21)


	//   ....[0]....
.L_21:
        /*0064*/ 	.word	0x00001060


	//----- nvinfo : EIATTR_REQNTID
	.align		4
.L_22:
        /*0068*/ 	.byte	0x04, 0x10
        /*006a*/ 	.short	(.L_24 - .L_23)
.L_23:
        /*006c*/ 	.word	0x00000080
        /*0070*/ 	.word	0x00000001
        /*0074*/ 	.word	0x00000001


	//----- nvinfo : EIATTR_CRS_STACK_SIZE
	.align		4
.L_24:
        /*0078*/ 	.byte	0x04, 0x1e
        /*007a*/ 	.short	(.L_26 - .L_25)
.L_25:
        /*007c*/ 	.word	0x00000000
.L_26:


//--------------------- .nv.callgraph             --------------------------
	.section	.nv.callgraph,"",@"SHT_CUDA_CALLGRAPH"
	.align	4
	.sectionentsize	8
	.align		4
        /*0000*/ 	.word	0x00000000
	.align		4
        /*0004*/ 	.word	0xffffffff
	.align		4
        /*0008*/ 	.word	0x00000000
	.align		4
        /*000c*/ 	.word	0xfffffffe
	.align		4
        /*0010*/ 	.word	0x00000000
	.align		4
        /*0014*/ 	.word	0xfffffffd
	.align		4
        /*0018*/ 	.word	0x00000000
	.align		4
        /*001c*/ 	.word	0xfffffffc


//--------------------- .nv.rel.action            --------------------------
	.section	.nv.rel.action,"",@"SHT_CUDA_RELOCINFO"
	.align	8
	.sectionentsize	8
        /*0000*/ 	.byte	0x73, 0x00, 0x00, 0x00, 0x00, 0x00, 0x00, 0x00, 0x00, 0x00, 0x00, 0x11, 0x25, 0x00, 0x05, 0x36


//--------------------- .nv.constant4             --------------------------
	.section	.nv.constant4,"a",@progbits
	.align	8
	.align		8
.nv.constant4:
        /*0000*/ 	.dword	_$_str


//--------------------- .nv.constant0.triton_poi_fused_gelu_5 --------------------------
	.section	.nv.constant0.triton_poi_fused_gelu_5,"a",@progbits
	.sectionflags	@""
	.align	4
.nv.constant0.triton_poi_fused_gelu_5:
	.zero		384


//--------------------- .text.triton_poi_fused_gelu_5 --------------------------
	.section	.text.triton_poi_fused_gelu_5,"ax",@progbits
	.sectioninfo	@"SHI_REGISTERS=25"
	.align	128
        .global         triton_poi_fused_gelu_5
        .type           triton_poi_fused_gelu_5,@function
        .size           triton_poi_fused_gelu_5,(.L_x_25 - triton_poi_fused_gelu_5)
        .other          triton_poi_fused_gelu_5,@"STO_CUDA_ENTRY STV_DEFAULT"
triton_poi_fused_gelu_5:
.text.triton_poi_fused_gelu_5:
[----:B------:R-:W-:Y:S02]  /*0000*/  MOV R1, c[0x0][0x28] ;  /* 0x00000a0000017a02 */ /* 0x000fe40000000f00 */
[----:B------:R-:W0:Y:S01]  /*0010*/  S2R R0, SR_TID.X ;  /* 0x0000000000007919 */ /* 0x000e220000002100 */
[----:B------:R-:W-:Y:S01]  /*0020*/  MOV R7, 0x2 ;  /* 0x0000000200077802 */ /* 0x000fe20000000f00 */
[----:B------:R-:W-:Y:S02]  /*0030*/  ULDC.64 UR4, c[0x0][0x118] ;  /* 0x0000460000047ab9 */ /* 0x000fe40000000a00 */
[----:B------:R-:W1:Y:S01]  /*0040*/  S2R R3, SR_CTAID.X ;  /* 0x0000000000037919 */ /* 0x000e620000002500 */
[----:B0-----:R-:W-:-:S04]  /*0050*/  SHF.L.U32 R0, R0, 0x3, RZ ;  /* 0x0000000300007819 */ /* 0x001fc800000006ff */
[----:B------:R-:W-:-:S04]  /*0060*/  LOP3.LUT R0, R0, 0x3f8, RZ, 0xc0, !PT ;  /* 0x000003f800007812 */ /* 0x000fc800078ec0ff */
[----:B-1----:R-:W-:-:S05]  /*0070*/  LEA R2, R3, R0, 0xa ;  /* 0x0000000003027211 */ /* 0x002fca00078e50ff */
[----:B------:R-:W-:-:S06]  /*0080*/  IMAD.WIDE R6, R2, R7, c[0x0][0x160] ;  /* 0x0000580002067625 */ /* 0x000fcc00078e0207 */
[----:B------:R-:W2:Y:S01]  /*0090*/  LDG.E.128 R4, [R6.64] ;  /* 0x0000000406047981 */ /* 0x000ea2000c1e1d00 */
[----:B------:R-:W-:Y:S01]  /*00a0*/  BSSY B0, `(.L_x_0) ;  /* 0x000002c000007945 */ /* 0x000fe20003800000 */
[C---:B--2---:R-:W-:Y:S02]  /*00b0*/  SHF.L.U32 R3, R4.reuse, 0x10, RZ ;  /* 0x0000001004037819 */ /* 0x044fe400000006ff */
[----:B------:R-:W-:Y:S02]  /*00c0*/  PRMT R4, R4, 0x7632, R4 ;  /* 0x0000763204047816 */ /* 0x000fe40000000004 */
[----:B------:R-:W-:Y:S01]  /*00d0*/  PRMT R8, R5, 0x7632, R8 ;  /* 0x0000763205087816 */ /* 0x000fe20000000008 */
[----:B------:R-:W-:Y:S01]  /*00e0*/  FMUL R0, R3, R3 ;  /* 0x0000000303007220 */ /* 0x000fe20000400000 */
[----:B------:R-:W-:Y:S02]  /*00f0*/  SHF.L.U32 R4, R4, 0x10, RZ ;  /* 0x0000001004047819 */ /* 0x000fe400000006ff */
[----:B------:R-:W-:Y:S01]  /*0100*/  SHF.L.U32 R5, R5, 0x10, RZ ;  /* 0x0000001005057819 */ /* 0x000fe200000006ff */
[----:B------:R-:W-:Y:S01]  /*0110*/  FMUL R0, R3, R0 ;  /* 0x0000000003007220 */ /* 0x000fe20000400000 */
[----:B------:R-:W-:Y:S01]  /*0120*/  SHF.L.U32 R8, R8, 0x10, RZ ;  /* 0x0000001008087819 */ /* 0x000fe200000006ff */
[----:B------:R-:W-:Y:S01]  /*0130*/  FMUL R11, R4, R4 ;  /* 0x00000004040b7220 */ /* 0x000fe20000400000 */
[----:B------:R-:W-:Y:S01]  /*0140*/  PRMT R9, R6, 0x7632, R9 ;  /* 0x0000763206097816 */ /* 0x000fe20000000009 */
[----:B------:R-:W-:Y:S01]  /*0150*/  FFMA R0, R0, 0.044714998453855514526, R3 ;  /* 0x3d37271300007823 */ /* 0x000fe20000000003 */
[----:B------:R-:W-:Y:S01]  /*0160*/  SHF.L.U32 R6, R6, 0x10, RZ ;  /* 0x0000001006067819 */ /* 0x000fe200000006ff */
[----:B------:R-:W-:Y:S01]  /*0170*/  FMUL R13, R4, R11 ;  /* 0x0000000b040d7220 */ /* 0x000fe20000400000 */
[----:B------:R-:W-:Y:S01]  /*0180*/  FMUL R11, R8, R8 ;  /* 0x00000008080b7220 */ /* 0x000fe20000400000 */
[----:B------:R-:W-:Y:S01]  /*0190*/  FMUL R10, R0, 0.79788458347320556641 ;  /* 0x3f4c422a000a7820 */ /* 0x000fe20000400000 */
[----:B------:R-:W-:Y:S01]  /*01a0*/  FMUL R0, R5, R5 ;  /* 0x0000000505007220 */ /* 0x000fe20000400000 */
[----:B------:R-:W-:Y:S01]  /*01b0*/  FFMA R12, R13, 0.044714998453855514526, R4 ;  /* 0x3d3727130d0c7823 */ /* 0x000fe20000000004 */
[----:B------:R-:W-:Y:S01]  /*01c0*/  SHF.L.U32 R9, R9, 0x10, RZ ;  /* 0x0000001009097819 */ /* 0x000fe200000006ff */
[----:B------:R-:W-:Y:S01]  /*01d0*/  FADD.FTZ R17, |R10|, -RZ ;  /* 0x800000ff0a117221 */ /* 0x000fe20000010200 */
[----:B------:R-:W-:Y:S01]  /*01e0*/  FMUL R0, R5, R0 ;  /* 0x0000000005007220 */ /* 0x000fe20000400000 */
[----:B------:R-:W-:Y:S01]  /*01f0*/  FMUL R13, R6, R6 ;  /* 0x00000006060d7220 */ /* 0x000fe20000400000 */
[----:B------:R-:W-:Y:S01]  /*0200*/  FMUL R15, R8, R11 ;  /* 0x0000000b080f7220 */ /* 0x000fe20000400000 */
[----:B------:R-:W-:Y:S01]  /*0210*/  FMUL R12, R12, 0.79788458347320556641 ;  /* 0x3f4c422a0c0c7820 */ /* 0x000fe20000400000 */
[----:B------:R-:W-:Y:S01]  /*0220*/  FSETP.GE.AND P0, PT, R17, 0.60000002384185791016, PT ;  /* 0x3f19999a1100780b */ /* 0x000fe20003f06000 */
[----:B------:R-:W-:-:S12]  /*0230*/  FFMA R14, R0, 0.044714998453855514526, R5 ;  /* 0x3d372713000e7823 */ /* 0x000fd80000000005 */
[----:B------:R-:W-:Y:S05]  /*0240*/  @!P0 BRA `(.L_x_1) ;  /* 0x000000a000008947 */ /* 0x000fea0003800000 */
[C---:B------:R-:W-:Y:S01]  /*0250*/  FMUL R0, R17.reuse, 2.8853900432586669922 ;  /* 0x4038aa3b11007820 */ /* 0x040fe20000400000 */
[----:B------:R-:W-:Y:S02]  /*0260*/  MOV R11, 0x3f800000 ;  /* 0x3f800000000b7802 */ /* 0x000fe40000000f00 */
[----:B------:R-:W-:-:S03]  /*0270*/  FSETP.GE.AND P0, PT, R17, 9.010913848876953125, PT ;  /* 0x41102cb41100780b */ /* 0x000fc60003f06000 */
[----:B------:R-:W0:Y:S02]  /*0280*/  MUFU.EX2 R0, R0 ;  /* 0x0000000000007308 */ /* 0x000e240000000800 */
[----:B0-----:R-:W-:-:S06]  /*0290*/  FADD R16, R0, 1 ;  /* 0x3f80000000107421 */ /* 0x001fcc0000000000 */
[----:B------:R-:W0:Y:S02]  /*02a0*/  MUFU.RCP R16, R16 ;  /* 0x0000001000107308 */ /* 0x000e240000001000 */
[----:B0-----:R-:W-:-:S05]  /*02b0*/  FFMA.FTZ R11, R16, -2, R11 ;  /* 0xc0000000100b7823 */ /* 0x001fca000001000b */
[----:B------:R-:W-:-:S04]  /*02c0*/  FSEL R11, R11, 1, !P0 ;  /* 0x3f8000000b0b7808 */ /* 0x000fc80004000000 */
[----:B------:R-:W-:Y:S01]  /*02d0*/  LOP3.LUT R11, R11, 0x80000000, R10, 0xf8, !PT ;  /* 0x800000000b0b7812 */ /* 0x000fe200078ef80a */
[----:B------:R-:W-:Y:S05]  /*02e0*/  BRA `(.L_x_2) ;  /* 0x0000007000007947 */ /* 0x000fea0003800000 */
.L_x_1:
[----:B------:R-:W-:Y:S01]  /*02f0*/  MOV R0, 0x3c80f082 ;  /* 0x3c80f08200007802 */ /* 0x000fe20000000f00 */
[----:B------:R-:W-:-:S04]  /*0300*/  FMUL R11, R10, R10 ;  /* 0x0000000a0a0b7220 */ /* 0x000fc80000400000 */
[----:B------:R-:W-:-:S04]  /*0310*/  FFMA.FTZ R0, R11, R0, -0.052303962409496307373 ;  /* 0xbd563cae0b007423 */ /* 0x000fc80000010000 */
[----:B------:R-:W-:-:S04]  /*0320*/  FFMA.FTZ R0, R11, R0, 0.1331529766321182251 ;  /* 0x3e0859410b007423 */ /* 0x000fc80000010000 */
[----:B------:R-:W-:-:S04]  /*0330*/  FFMA.FTZ R0, R11, R0, -0.33332768082618713379 ;  /* 0xbeaaa9ed0b007423 */ /* 0x000fc80000010000 */
[----:B------:R-:W-:-:S04]  /*0340*/  FFMA.FTZ R11, R11, R0, RZ ;  /* 0x000000000b0b7223 */ /* 0x000fc800000100ff */
[----:B------:R-:W-:Y:S02]  /*0350*/  FFMA.FTZ R11, R10, R11, R10 ;  /* 0x0000000b0a0b7223 */ /* 0x000fe4000001000a */
.L_x_2:
[----:B------:R-:W-:Y:S05]  /*0360*/  BSYNC B0 ;  /* 0x0000000000007941 */ /* 0x000fea0003800000 */
.L_x_0:
[----:B------:R-:W-:Y:S01]  /*0370*/  FADD.FTZ R19, |R12|, -RZ ;  /* 0x800000ff0c137221 */ /* 0x000fe20000010200 */
[----:B------:R-:W-:Y:S01]  /*0380*/  BSSY B0, `(.L_x_3) ;  /* 0x000001a000007945 */ /* 0x000fe20003800000 */
[----:B------:R-:W-:Y:S01]  /*0390*/  FMUL R17, R6, R13 ;  /* 0x0000000d06117220 */ /* 0x000fe20000400000 */
[----:B------:R-:W-:Y:S01]  /*03a0*/  FMUL R13, R14, 0.79788458347320556641 ;  /* 0x3f4c422a0e0d7820 */ /* 0x000fe20000400000 */
[----:B------:R-:W-:Y:S01]  /*03b0*/  SHF.L.U32 R10, R7, 0x10, RZ ;  /* 0x00000010070a7819 */ /* 0x000fe200000006ff */
[----:B------:R-:W-:Y:S01]  /*03c0*/  FFMA R15, R15, 0.044714998453855514526, R8 ;  /* 0x3d3727130f0f7823 */ /* 0x000fe20000000008 */
[----:B------:R-:W-:Y:S01]  /*03d0*/  FSETP.GE.AND P0, PT, R19, 0.60000002384185791016, PT ;  /* 0x3f19999a1300780b */ /* 0x000fe20003f06000 */
[----:B------:R-:W-:Y:S01]  /*03e0*/  FMUL R14, R9, R9 ;  /* 0x00000009090e7220 */ /* 0x000fe20000400000 */
[----:B------:R-:W-:-:S11]  /*03f0*/  PRMT R18, R7, 0x7632, R18 ;  /* 0x0000763207127816 */ /* 0x000fd60000000012 */
        /* <DEDUP_REMOVED lines=11> */
.L_x_4:
[----:B------:R-:W-:Y:S01]  /*04b0*/  MOV R0, 0x3c80f082 ;  /* 0x3c80f08200007802 */ /* 0x000fe20000000f00 */
[----:B------:R-:W-:-:S04]  /*04c0*/  FMUL R7, R12, R12 ;  /* 0x0000000c0c077220 */ /* 0x000fc80000400000 */
[----:B------:R-:W-:-:S04]  /*04d0*/  FFMA.FTZ R0, R7, R0, -0.052303962409496307373 ;  /* 0xbd563cae07007423 */ /* 0x000fc80000010000 */
[----:B------:R-:W-:-:S04]  /*04e0*/  FFMA.FTZ R0, R7, R0, 0.1331529766321182251 ;  /* 0x3e08594107007423 */ /* 0x000fc80000010000 */
[----:B------:R-:W-:-:S04]  /*04f0*/  FFMA.FTZ R0, R7, R0, -0.33332768082618713379 ;  /* 0xbeaaa9ed07007423 */ /* 0x000fc80000010000 */
[----:B------:R-:W-:-:S04]  /*0500*/  FFMA.FTZ R7, R7, R0, RZ ;  /* 0x0000000007077223 */ /* 0x000fc800000100ff */
[----:B------:R-:W-:Y:S02]  /*0510*/  FFMA.FTZ R12, R12, R7, R12 ;  /* 0x000000070c0c7223 */ /* 0x000fe4000001000c */
.L_x_5:
[----:B------:R-:W-:Y:S05]  /*0520*/  BSYNC B0 ;  /* 0x0000000000007941 */ /* 0x000fea0003800000 */
.L_x_3:
[----:B------:R-:W-:Y:S01]  /*0530*/  FADD.FTZ R20, |R13|, -RZ ;  /* 0x800000ff0d147221 */ /* 0x000fe20000010200 */
[----:B------:R-:W-:Y:S01]  /*0540*/  BSSY B0, `(.L_x_6) ;  /* 0x0000019000007945 */ /* 0x000fe20003800000 */
[----:B------:R-:W-:Y:S01]  /*0550*/  FMUL R16, R9, R14 ;  /* 0x0000000e09107220 */ /* 0x000fe20000400000 */
[----:B------:R-:W-:Y:S01]  /*0560*/  FMUL R14, R15, 0.79788458347320556641 ;  /* 0x3f4c422a0f0e7820 */ /* 0x000fe20000400000 */
[----:B------:R-:W-:Y:S01]  /*0570*/  SHF.L.U32 R7, R18, 0x10, RZ ;  /* 0x0000001012077819 */ /* 0x000fe200000006ff */
[----:B------:R-:W-:Y:S01]  /*0580*/  FFMA R17, R17, 0.044714998453855514526, R6 ;  /* 0x3d37271311117823 */ /* 0x000fe20000000006 */
[----:B------:R-:W-:Y:S01]  /*0590*/  FSETP.GE.AND P0, PT, R20, 0.60000002384185791016, PT ;  /* 0x3f19999a1400780b */ /* 0x000fe20003f06000 */
[----:B------:R-:W-:-:S12]  /*05a0*/  FMUL R15, R10, R10 ;  /* 0x0000000a0a0f7220 */ /* 0x000fd80000400000 */
        /* <DEDUP_REMOVED lines=11> */
.L_x_7:
[----:B------:R-:W-:Y:S01]  /*0660*/  MOV R0, 0x3c80f082 ;  /* 0x3c80f08200007802 */ /* 0x000fe20000000f00 */
[----:B------:R-:W-:-:S04]  /*0670*/  FMUL R19, R13, R13 ;  /* 0x0000000d0d137220 */ /* 0x000fc80000400000 */
[----:B------:R-:W-:-:S04]  /*0680*/  FFMA.FTZ R0, R19, R0, -0.052303962409496307373 ;  /* 0xbd563cae13007423 */ /* 0x000fc80000010000 */
[----:B------:R-:W-:-:S04]  /*0690*/  FFMA.FTZ R0, R19, R0, 0.1331529766321182251 ;  /* 0x3e08594113007423 */ /* 0x000fc80000010000 */
[----:B------:R-:W-:-:S04]  /*06a0*/  FFMA.FTZ R0, R19, R0, -0.33332768082618713379 ;  /* 0xbeaaa9ed13007423 */ /* 0x000fc80000010000 */
[----:B------:R-:W-:-:S04]  /*06b0*/  FFMA.FTZ R0, R19, R0, RZ ;  /* 0x0000000013007223 */ /* 0x000fc800000100ff */
[----:B------:R-:W-:Y:S02]  /*06c0*/  FFMA.FTZ R13, R13, R0, R13 ;  /* 0x000000000d0d7223 */ /* 0x000fe4000001000d */
.L_x_8:
[----:B------:R-:W-:Y:S05]  /*06d0*/  BSYNC B0 ;  /* 0x0000000000007941 */ /* 0x000fea0003800000 */
.L_x_6:
[----:B------:R-:W-:Y:S01]  /*06e0*/  FADD.FTZ R21, |R14|, -RZ ;  /* 0x800000ff0e157221 */ /* 0x000fe20000010200 */
[----:B------:R-:W-:Y:S01]  /*06f0*/  BSSY B0, `(.L_x_9) ;  /* 0x0000018000007945 */ /* 0x000fe20003800000 */
[----:B------:R-:W-:Y:S01]  /*0700*/  FMUL R19, R10, R15 ;  /* 0x0000000f0a137220 */ /* 0x000fe20000400000 */
[----:B------:R-:W-:Y:S01]  /*0710*/  FFMA R18, R16, 0.044714998453855514526, R9 ;  /* 0x3d37271310127823 */ /* 0x000fe20000000009 */
[----:B------:R-:W-:Y:S01]  /*0720*/  FMUL R15, R17, 0.79788458347320556641 ;  /* 0x3f4c422a110f7820 */ /* 0x000fe20000400000 */
        /* <DEDUP_REMOVED lines=13> */
.L_x_10:
[----:B------:R-:W-:Y:S01]  /*0800*/  MOV R0, 0x3c80f082 ;  /* 0x3c80f08200007802 */ /* 0x000fe20000000f00 */
[----:B------:R-:W-:-:S04]  /*0810*/  FMUL R17, R14, R14 ;  /* 0x0000000e0e117220 */ /* 0x000fc80000400000 */
[----:B------:R-:W-:-:S04]  /*0820*/  FFMA.FTZ R0, R17, R0, -0.052303962409496307373 ;  /* 0xbd563cae11007423 */ /* 0x000fc80000010000 */
[----:B------:R-:W-:-:S04]  /*0830*/  FFMA.FTZ R0, R17, R0, 0.1331529766321182251 ;  /* 0x3e08594111007423 */ /* 0x000fc80000010000 */
[----:B------:R-:W-:-:S04]  /*0840*/  FFMA.FTZ R0, R17, R0, -0.33332768082618713379 ;  /* 0xbeaaa9ed11007423 */ /* 0x000fc80000010000 */
[----:B------:R-:W-:-:S04]  /*0850*/  FFMA.FTZ R17, R17, R0, RZ ;  /* 0x0000000011117223 */ /* 0x000fc800000100ff */
[----:B------:R-:W-:Y:S02]  /*0860*/  FFMA.FTZ R14, R14, R17, R14 ;  /* 0x000000110e0e7223 */ /* 0x000fe4000001000e */
.L_x_11:
[----:B------:R-:W-:Y:S05]  /*0870*/  BSYNC B0 ;  /* 0x0000000000007941 */ /* 0x000fea0003800000 */
.L_x_9:
[----:B------:R-:W-:Y:S01]  /*0880*/  FADD.FTZ R21, |R15|, -RZ ;  /* 0x800000ff0f157221 */ /* 0x000fe20000010200 */
[----:B------:R-:W-:Y:S01]  /*0890*/  BSSY B0, `(.L_x_12) ;  /* 0x0000017000007945 */ /* 0x000fe20003800000 */
[----:B------:R-:W-:Y:S01]  /*08a0*/  FMUL R20, R7, R16 ;  /* 0x0000001007147220 */ /* 0x000fe20000400000 */
[----:B------:R-:W-:Y:S01]  /*08b0*/  FFMA R17, R19, 0.044714998453855514526, R10 ;  /* 0x3d37271313117823 */ /* 0x000fe2000000000a */
[----:B------:R-:W-:Y:S01]  /*08c0*/  FMUL R16, R18, 0.79788458347320556641 ;  /* 0x3f4c422a12107820 */ /* 0x000fe20000400000 */
[----:B------:R-:W-:-:S13]  /*08d0*/  FSETP.GE.AND P0, PT, R21, 0.60000002384185791016, PT ;  /* 0x3f19999a1500780b */ /* 0x000fda0003f06000 */
        /* <DEDUP_REMOVED lines=11> */
.L_x_13:
[----:B------:R-:W-:Y:S01]  /*0990*/  MOV R0, 0x3c80f082 ;  /* 0x3c80f08200007802 */ /* 0x000fe20000000f00 */
[----:B------:R-:W-:-:S04]  /*09a0*/  FMUL R19, R15, R15 ;  /* 0x0000000f0f137220 */ /* 0x000fc80000400000 */
[----:B------:R-:W-:-:S04]  /*09b0*/  FFMA.FTZ R0, R19, R0, -0.052303962409496307373 ;  /* 0xbd563cae13007423 */ /* 0x000fc80000010000 */
[----:B------:R-:W-:-:S04]  /*09c0*/  FFMA.FTZ R0, R19, R0, 0.1331529766321182251 ;  /* 0x3e08594113007423 */ /* 0x000fc80000010000 */
[----:B------:R-:W-:-:S04]  /*09d0*/  FFMA.FTZ R0, R19, R0, -0.33332768082618713379 ;  /* 0xbeaaa9ed13007423 */ /* 0x000fc80000010000 */
[----:B------:R-:W-:-:S04]  /*09e0*/  FFMA.FTZ R0, R19, R0, RZ ;  /* 0x0000000013007223 */ /* 0x000fc800000100ff */
[----:B------:R-:W-:Y:S02]  /*09f0*/  FFMA.FTZ R15, R15, R0, R15 ;  /* 0x000000000f0f7223 */ /* 0x000fe4000001000f */
.L_x_14:
[----:B------:R-:W-:Y:S05]  /*0a00*/  BSYNC B0 ;  /* 0x0000000000007941 */ /* 0x000fea0003800000 */
.L_x_12:
[----:B------:R-:W-:Y:S01]  /*0a10*/  FADD.FTZ R21, |R16|, -RZ ;  /* 0x800000ff10157221 */ /* 0x000fe20000010200 */
[----:B------:R-:W-:Y:S01]  /*0a20*/  BSSY B0, `(.L_x_15) ;  /* 0x0000016000007945 */ /* 0x000fe20003800000 */
[----:B------:R-:W-:Y:S01]  /*0a30*/  FFMA R18, R20, 0.044714998453855514526, R7 ;  /* 0x3d37271314127823 */ /* 0x000fe20000000007 */
[----:B------:R-:W-:Y:S02]  /*0a40*/  FMUL R17, R17, 0.79788458347320556641 ;  /* 0x3f4c422a11117820 */ /* 0x000fe40000400000 */
        /* <DEDUP_REMOVED lines=12> */
.L_x_16:
[----:B------:R-:W-:Y:S01]  /*0b10*/  MOV R0, 0x3c80f082 ;  /* 0x3c80f08200007802 */ /* 0x000fe20000000f00 */
[----:B------:R-:W-:-:S04]  /*0b20*/  FMUL R19, R16, R16 ;  /* 0x0000001010137220 */ /* 0x000fc80000400000 */
[----:B------:R-:W-:-:S04]  /*0b30*/  FFMA.FTZ R0, R19, R0, -0.052303962409496307373 ;  /* 0xbd563cae13007423 */ /* 0x000fc80000010000 */
[----:B------:R-:W-:-:S04]  /*0b40*/  FFMA.FTZ R0, R19, R0, 0.1331529766321182251 ;  /* 0x3e08594113007423 */ /* 0x000fc80000010000 */
[----:B------:R-:W-:-:S04]  /*0b50*/  FFMA.FTZ R0, R19, R0, -0.33332768082618713379 ;  /* 0xbeaaa9ed13007423 */ /* 0x000fc80000010000 */
[----:B------:R-:W-:-:S04]  /*0b60*/  FFMA.FTZ R19, R19, R0, RZ ;  /* 0x0000000013137223 */ /* 0x000fc800000100ff */
[----:B------:R-:W-:Y:S02]  /*0b70*/  FFMA.FTZ R16, R16, R19, R16 ;  /* 0x0000001310107223 */ /* 0x000fe40000010010 */
.L_x_17:
[----:B------:R-:W-:Y:S05]  /*0b80*/  BSYNC B0 ;  /* 0x0000000000007941 */ /* 0x000fea0003800000 */
.L_x_15:
[----:B------:R-:W-:Y:S01]  /*0b90*/  FADD.FTZ R21, |R17|, -RZ ;  /* 0x800000ff11157221 */ /* 0x000fe20000010200 */
[----:B------:R-:W-:Y:S01]  /*0ba0*/  BSSY B0, `(.L_x_18) ;  /* 0x0000015000007945 */ /* 0x000fe20003800000 */
[----:B------:R-:W-:-:S03]  /*0bb0*/  FMUL R18, R18, 0.79788458347320556641 ;  /* 0x3f4c422a12127820 */ /* 0x000fc60000400000 */
        /* <DEDUP_REMOVED lines=12> */
.L_x_19:
[----:B------:R-:W-:Y:S01]  /*0c80*/  MOV R0, 0x3c80f082 ;  /* 0x3c80f08200007802 */ /* 0x000fe20000000f00 */
[----:B------:R-:W-:-:S04]  /*0c90*/  FMUL R19, R17, R17 ;  /* 0x0000001111137220 */ /* 0x000fc80000400000 */
[----:B------:R-:W-:-:S04]  /*0ca0*/  FFMA.FTZ R0, R19, R0, -0.052303962409496307373 ;  /* 0xbd563cae13007423 */ /* 0x000fc80000010000 */
[----:B------:R-:W-:-:S04]  /*0cb0*/  FFMA.FTZ R0, R19, R0, 0.1331529766321182251 ;  /* 0x3e08594113007423 */ /* 0x000fc80000010000 */
[----:B------:R-:W-:-:S04]  /*0cc0*/  FFMA.FTZ R0, R19, R0, -0.33332768082618713379 ;  /* 0xbeaaa9ed13007423 */ /* 0x000fc80000010000 */
[----:B------:R-:W-:-:S04]  /*0cd0*/  FFMA.FTZ R0, R19, R0, RZ ;  /* 0x0000000013007223 */ /* 0x000fc800000100ff */
[----:B------:R-:W-:Y:S02]  /*0ce0*/  FFMA.FTZ R19, R17, R0, R17 ;  /* 0x0000000011137223 */ /* 0x000fe40000010011 */
.L_x_20:
[----:B------:R-:W-:Y:S05]  /*0cf0*/  BSYNC B0 ;  /* 0x0000000000007941 */ /* 0x000fea0003800000 */
.L_x_18:
[----:B------:R-:W-:Y:S01]  /*0d00*/  FADD.FTZ R22, |R18|, -RZ ;  /* 0x800000ff12167221 */ /* 0x000fe20000010200 */
[----:B------:R-:W-:Y:S01]  /*0d10*/  BSSY B0, `(.L_x_21) ;  /* 0x0000015000007945 */ /* 0x000fe20003800000 */
[----:B------:R-:W-:-:S03]  /*0d20*/  SHF.R.S32.HI R17, RZ, 0x1f, R2 ;  /* 0x0000001fff117819 */ /* 0x000fc60000011402 */
        /* <DEDUP_REMOVED lines=12> */
.L_x_22:
[----:B------:R-:W-:Y:S01]  /*0df0*/  MOV R0, 0x3c80f082 ;  /* 0x3c80f08200007802 */ /* 0x000fe20000000f00 */
[----:B------:R-:W-:-:S04]  /*0e00*/  FMUL R21, R18, R18 ;  /* 0x0000001212157220 */ /* 0x000fc80000400000 */
[----:B------:R-:W-:-:S04]  /*0e10*/  FFMA.FTZ R0, R21, R0, -0.052303962409496307373 ;  /* 0xbd563cae15007423 */ /* 0x000fc80000010000 */
[----:B------:R-:W-:-:S04]  /*0e20*/  FFMA.FTZ R0, R21, R0, 0.1331529766321182251 ;  /* 0x3e08594115007423 */ /* 0x000fc80000010000 */
[----:B------:R-:W-:-:S04]  /*0e30*/  FFMA.FTZ R0, R21, R0, -0.33332768082618713379 ;  /* 0xbeaaa9ed15007423 */ /* 0x000fc80000010000 */
[----:B------:R-:W-:-:S04]  /*0e40*/  FFMA.FTZ R21, R21, R0, RZ ;  /* 0x0000000015157223 */ /* 0x000fc800000100ff */
[----:B------:R-:W-:Y:S02]  /*0e50*/  FFMA.FTZ R18, R18, R21, R18 ;  /* 0x0000001512127223 */ /* 0x000fe40000010012 */
.L_x_23:
[----:B------:R-:W-:Y:S05]  /*0e60*/  BSYNC B0 ;  /* 0x0000000000007941 */ /* 0x000fea0003800000 */
.L_x_21:
[----:B------:R-:W-:Y:S01]  /*0e70*/  FMUL R0, R3, 0.5 ;  /* 0x3f00000003007820 */ /* 0x000fe20000400000 */
[----:B------:R-:W-:Y:S01]  /*0e80*/  FADD R11, R11, 1 ;  /* 0x3f8000000b0b7421 */ /* 0x000fe20000000000 */
[----:B------:R-:W-:Y:S01]  /*0e90*/  FADD R3, R12, 1 ;  /* 0x3f8000000c037421 */ /* 0x000fe20000000000 */
[----:B------:R-:W-:Y:S01]  /*0ea0*/  FMUL R8, R8, 0.5 ;  /* 0x3f00000008087820 */ /* 0x000fe20000400000 */
[----:B------:R-:W-:Y:S01]  /*0eb0*/  FMUL R5, R5, 0.5 ;  /* 0x3f00000005057820 */ /* 0x000fe20000400000 */
[----:B------:R-:W-:Y:S01]  /*0ec0*/  FMUL R0, R0, R11 ;  /* 0x0000000b00007220 */ /* 0x000fe20000400000 */
[----:B------:R-:W-:Y:S01]  /*0ed0*/  FADD R12, R13, 1 ;  /* 0x3f8000000d0c7421 */ /* 0x000fe20000000000 */
[----:B------:R-:W-:Y:S01]  /*0ee0*/  FADD R11, R14, 1 ;  /* 0x3f8000000e0b7421 */ /* 0x000fe20000000000 */
[----:B------:R-:W-:Y:S01]  /*0ef0*/  FMUL R6, R6, 0.5 ;  /* 0x3f00000006067820 */ /* 0x000fe20000400000 */
[----:B------:R-:W-:Y:S01]  /*0f00*/  FMUL R4, R4, 0.5 ;  /* 0x3f00000004047820 */ /* 0x000fe20000400000 */
[----:B------:R-:W-:Y:S01]  /*0f10*/  FADD R15, R15, 1 ;  /* 0x3f8000000f0f7421 */ /* 0x000fe20000000000 */
[----:B------:R-:W-:Y:S01]  /*0f20*/  FMUL R7, R7, 0.5 ;  /* 0x3f00000007077820 */ /* 0x000fe20000400000 */
[----:B------:R-:W-:Y:S01]  /*0f30*/  FMUL R10, R10, 0.5 ;  /* 0x3f0000000a0a7820 */ /* 0x000fe20000400000 */
[----:B------:R-:W-:Y:S01]  /*0f40*/  FMUL R9, R9, 0.5 ;  /* 0x3f00000009097820 */ /* 0x000fe20000400000 */
[----:B------:R-:W-:Y:S01]  /*0f50*/  FADD R16, R16, 1 ;  /* 0x3f80000010107421 */ /* 0x000fe20000000000 */
[----:B------:R-:W-:Y:S01]  /*0f60*/  FADD R19, R19, 1 ;  /* 0x3f80000013137421 */ /* 0x000fe20000000000 */
[----:B------:R-:W-:Y:S01]  /*0f70*/  FADD R18, R18, 1 ;  /* 0x3f80000012127421 */ /* 0x000fe20000000000 */
[----:B------:R-:W-:Y:S01]  /*0f80*/  FMUL R12, R5, R12 ;  /* 0x0000000c050c7220 */ /* 0x000fe20000400000 */
[----:B------:R-:W-:Y:S01]  /*0f90*/  FMUL R11, R8, R11 ;  /* 0x0000000b080b7220 */ /* 0x000fe20000400000 */
[----:B------:R-:W-:Y:S01]  /*0fa0*/  FMUL R3, R4, R3 ;  /* 0x0000000304037220 */ /* 0x000fe20000400000 */
[----:B------:R-:W-:Y:S01]  /*0fb0*/  FMUL R6, R6, R15 ;  /* 0x0000000f06067220 */ /* 0x000fe20000400000 */
[----:B------:R-:W-:Y:S01]  /*0fc0*/  FMUL R13, R9, R16 ;  /* 0x00000010090d7220 */ /* 0x000fe20000400000 */
[----:B------:R-:W-:Y:S01]  /*0fd0*/  FMUL R19, R10, R19 ;  /* 0x000000130a137220 */ /* 0x000fe20000400000 */
[----:B------:R-:W-:Y:S01]  /*0fe0*/  FMUL R18, R7, R18 ;  /* 0x0000001207127220 */ /* 0x000fe20000400000 */
[----:B------:R-:W-:-:S02]  /*0ff0*/  LEA R4, P0, R2, c[0x0][0x168], 0x1 ;  /* 0x00005a0002047a11 */ /* 0x000fc400078008ff */
[----:B------:R-:W-:Y:S02]  /*1000*/  F2FP.BF16.PACK_AB R9, R11, R12 ;  /* 0x0000000c0b09723e */ /* 0x000fe400000010ff */
[----:B------:R-:W-:Y:S02]  /*1010*/  LEA.HI.X R5, R2, c[0x0][0x16c], R17, 0x1, P0 ;  /* 0x00005b0002057a11 */ /* 0x000fe400000f0c11 */
[----:B------:R-:W-:Y:S02]  /*1020*/  F2FP.BF16.PACK_AB R8, R3, R0 ;  /* 0x000000000308723e */ /* 0x000fe400000010ff */
[----:B------:R-:W-:Y:S02]  /*1030*/  F2FP.BF16.PACK_AB R10, R13, R6 ;  /* 0x000000060d0a723e */ /* 0x000fe400000010ff */
[----:B------:R-:W-:-:S05]  /*1040*/  F2FP.BF16.PACK_AB R11, R18, R19 ;  /* 0x00000013120b723e */ /* 0x000fca00000010ff */
[----:B------:R-:W-:Y:S01]  /*1050*/  STG.E.128 [R4.64], R8 ;  /* 0x0000000804007986 */ /* 0x000fe2000c101d04 */
[----:B------:R-:W-:Y:S05]  /*1060*/  EXIT ;  /* 0x000000000000794d */ /* 0x000fea0003800000 */
.L_x_24:
[----:B------:R-:W-:-:S00]  /*1070*/  BRA `(.L_x_24) ;  /* 0xfffffff000007947 */ /* 0x000fc0000383ffff */
[----:B------:R-:W-:-:S00]  /*1080*/  NOP ;  /* 0x0000000000007918 */ /* 0x000fc00000000000 */
[----:B------:R-:W-:-:S00]  /*1090*/  NOP ;  /* 0x0000000000007918 */ /* 0x000fc00000000000 */
[----:B------:R-:W-:-:S00]  /*10a0*/  NOP ;  /* 0x0000000000007918 */ /* 0x000fc00000000000 */
[----:B------:R-:W-:-:S00]  /*10b0*/  NOP ;  /* 0x0000000000007918 */ /* 0x000fc00000000000 */
[----:B------:R-:W-:-:S00]  /*10c0*/  NOP ;  /* 0x0000000000007918 */ /* 0x000fc00000000000 */
[----:B------:R-:W-:-:S00]  /*10d0*/  NOP ;  /* 0x0000000000007918 */ /* 0x000fc00000000000 */
[----:B------:R-:W-:-:S00]  /*10e0*/  NOP ;  /* 0x0000000000007918 */ /* 0x000fc00000000000 */
[----:B------:R-:W-:-:S00]  /*10f0*/  NOP ;  /* 0x0000000000007918 */ /* 0x000fc00000000000 */
.L_x_25:


//--------------------- .nv.global.init           --------------------------
	.section	.nv.global.init,"aw",@progbits
.nv.global.init:
	.type		_$_str,@object
	.size		_$_str,(.L_0 - _$_str)
_$_str:
        /*0000*/ 	.byte	0x5f, 0x5f, 0x43, 0x55, 0x44, 0x41, 0x5f, 0x46, 0x54, 0x5a, 0x00
.L_0:
